	.headerflags	@"EF_CUDA_TEXMODE_UNIFIED EF_CUDA_64BIT_ADDRESS EF_CUDA_ACCELERATORS EF_CUDA_SM90 EF_CUDA_VIRTUAL_SM(EF_CUDA_SM90)"
	.elftype	@"ET_EXEC"


//--------------------- .nv.info                  --------------------------
	.section	.nv.info,"",@"SHT_CUDA_INFO"
	.align	4


	//----- nvinfo : EIATTR_REGCOUNT
	.align		4
        /*0000*/ 	.byte	0x04, 0x2f
        /*0002*/ 	.short	(.L_3 - .L_2)
	.align		4
.L_2:
        /*0004*/ 	.word	index@(triton_poi_fused__native_batch_norm_legit_no_training_cat_relu_52)
        /*0008*/ 	.word	0x0000001a


	//----- nvinfo : EIATTR_MIN_STACK_SIZE
	.align		4
.L_3:
        /*000c*/ 	.byte	0x04, 0x12
        /*000e*/ 	.short	(.L_5 - .L_4)
	.align		4
.L_4:
        /*0010*/ 	.word	index@(triton_poi_fused__native_batch_norm_legit_no_training_cat_relu_52)
        /*0014*/ 	.word	0x00000000


	//----- nvinfo : EIATTR_FRAME_SIZE
	.align		4
.L_5:
        /*0018*/ 	.byte	0x04, 0x11
        /*001a*/ 	.short	(.L_7 - .L_6)
	.align		4
.L_6:
        /*001c*/ 	.word	index@(triton_poi_fused__native_batch_norm_legit_no_training_cat_relu_52)
        /*0020*/ 	.word	0x00000000


	//----- nvinfo : EIATTR_MIN_STACK_SIZE
	.align		4
.L_7:
        /*0024*/ 	.byte	0x04, 0x12
        /*0026*/ 	.short	(.L_9 - .L_8)
	.align		4
.L_8:
        /*0028*/ 	.word	index@(triton_poi_fused__native_batch_norm_legit_no_training_cat_relu_52)
        /*002c*/ 	.word	0x00000000
.L_9:


//--------------------- .nv.info.triton_poi_fused__native_batch_norm_legit_no_training_cat_relu_52 --------------------------
	.section	.nv.info.triton_poi_fused__native_batch_norm_legit_no_training_cat_relu_52,"",@"SHT_CUDA_INFO"
	.sectionflags	@""
	.align	4


	//----- nvinfo : EIATTR_CUDA_API_VERSION
	.align		4
        /*0000*/ 	.byte	0x04, 0x37
        /*0002*/ 	.short	(.L_11 - .L_10)
.L_10:
        /*0004*/ 	.word	0x0000007c


	//----- nvinfo : EIATTR_KPARAM_INFO
	.align		4
.L_11:
        /*0008*/ 	.byte	0x04, 0x17
        /*000a*/ 	.short	(.L_13 - .L_12)
.L_12:
        /*000c*/ 	.word	0x00000000
        /*0010*/ 	.short	0x0008
        /*0012*/ 	.short	0x0040
        /*0014*/ 	.byte	0x00, 0xf0, 0x11, 0x00


	//----- nvinfo : EIATTR_KPARAM_INFO
	.align		4
.L_13:
        /*0018*/ 	.byte	0x04, 0x17
        /*001a*/ 	.short	(.L_15 - .L_14)
.L_14:
        /*001c*/ 	.word	0x00000000
        /*0020*/ 	.short	0x0007
        /*0022*/ 	.short	0x0038
        /*0024*/ 	.byte	0x00, 0xf4, 0x21, 0x00


	//----- nvinfo : EIATTR_KPARAM_INFO
	.align		4
.L_15:
        /*0028*/ 	.byte	0x04, 0x17
        /*002a*/ 	.short	(.L_17 - .L_16)
.L_16:
        /*002c*/ 	.word	0x00000000
        /*0030*/ 	.short	0x0006
        /*0032*/ 	.short	0x0030
        /*0034*/ 	.byte	0x00, 0xf4, 0x21, 0x00


	//----- nvinfo : EIATTR_KPARAM_INFO
	.align		4
.L_17:
        /*0038*/ 	.byte	0x04, 0x17
        /*003a*/ 	.short	(.L_19 - .L_18)
.L_18:
        /*003c*/ 	.word	0x00000000
        /*0040*/ 	.short	0x0005
        /*0042*/ 	.short	0x0028
        /*0044*/ 	.byte	0x00, 0xf4, 0x21, 0x00


	//----- nvinfo : EIATTR_KPARAM_INFO
	.align		4
.L_19:
        /*0048*/ 	.byte	0x04, 0x17
        /*004a*/ 	.short	(.L_21 - .L_20)
.L_20:
        /*004c*/ 	.word	0x00000000
        /*0050*/ 	.short	0x0004
        /*0052*/ 	.short	0x0020
        /*0054*/ 	.byte	0x00, 0xf4, 0x21, 0x00


	//----- nvinfo : EIATTR_KPARAM_INFO
	.align		4
.L_21:
        /*0058*/ 	.byte	0x04, 0x17
        /*005a*/ 	.short	(.L_23 - .L_22)
.L_22:
        /*005c*/ 	.word	0x00000000
        /*0060*/ 	.short	0x0003
        /*0062*/ 	.short	0x0018
        /*0064*/ 	.byte	0x00, 0xf4, 0x21, 0x00


	//----- nvinfo : EIATTR_KPARAM_INFO
	.align		4
.L_23:
        /*0068*/ 	.byte	0x04, 0x17
        /*006a*/ 	.short	(.L_25 - .L_24)
.L_24:
        /*006c*/ 	.word	0x00000000
        /*0070*/ 	.short	0x0002
        /*0072*/ 	.short	0x0010
        /*0074*/ 	.byte	0x00, 0xf4, 0x21, 0x00


	//----- nvinfo : EIATTR_KPARAM_INFO
	.align		4
.L_25:
        /*0078*/ 	.byte	0x04, 0x17
        /*007a*/ 	.short	(.L_27 - .L_26)
.L_26:
        /*007c*/ 	.word	0x00000000
        /*0080*/ 	.short	0x0001
        /*0082*/ 	.short	0x0008
        /*0084*/ 	.byte	0x00, 0xf4, 0x21, 0x00


	//----- nvinfo : EIATTR_KPARAM_INFO
	.align		4
.L_27:
        /*0088*/ 	.byte	0x04, 0x17
        /*008a*/ 	.short	(.L_29 - .L_28)
.L_28:
        /*008c*/ 	.word	0x00000000
        /*0090*/ 	.short	0x0000
        /*0092*/ 	.short	0x0000
        /*0094*/ 	.byte	0x00, 0xf4, 0x21, 0x00


	//----- nvinfo : EIATTR_SPARSE_MMA_MASK
	.align		4
.L_29:
        /*0098*/ 	.byte	0x03, 0x50
        /*009a*/ 	.short	0x0000


	//----- nvinfo : EIATTR_MAXREG_COUNT
	.align		4
        /*009c*/ 	.byte	0x03, 0x1b
        /*009e*/ 	.short	0x00ff


	//----- nvinfo : EIATTR_EXIT_INSTR_OFFSETS
	.align		4
        /*00a0*/ 	.byte	0x04, 0x1c
        /*00a2*/ 	.short	(.L_31 - .L_30)


	//   ....[0]....
.L_30:
        /*00a4*/ 	.word	0x00000690


	//   ....[1]....
        /*00a8*/ 	.word	0x000006b0


	//----- nvinfo : EIATTR_REQNTID
	.align		4
.L_31:
        /*00ac*/ 	.byte	0x04, 0x10
        /*00ae*/ 	.short	(.L_33 - .L_32)
.L_32:
        /*00b0*/ 	.word	0x00000080
        /*00b4*/ 	.word	0x00000001
        /*00b8*/ 	.word	0x00000001


	//----- nvinfo : EIATTR_CBANK_PARAM_SIZE
	.align		4
.L_33:
        /*00bc*/ 	.byte	0x03, 0x19
        /*00be*/ 	.short	0x0044


	//----- nvinfo : EIATTR_PARAM_CBANK
	.align		4
        /*00c0*/ 	.byte	0x04, 0x0a
        /*00c2*/ 	.short	(.L_35 - .L_34)
	.align		4
.L_34:
        /*00c4*/ 	.word	index@(.nv.constant0.triton_poi_fused__native_batch_norm_legit_no_training_cat_relu_52)
        /*00c8*/ 	.short	0x0210
        /*00ca*/ 	.short	0x0044


	//----- nvinfo : EIATTR_SW_WAR
	.align		4
.L_35:
        /*00cc*/ 	.byte	0x04, 0x36
        /*00ce*/ 	.short	(.L_37 - .L_36)
.L_36:
        /*00d0*/ 	.word	0x00000008
.L_37:


//--------------------- .nv.callgraph             --------------------------
	.section	.nv.callgraph,"",@"SHT_CUDA_CALLGRAPH"
	.align	4
	.sectionentsize	8
	.align		4
        /*0000*/ 	.word	0x00000000
	.align		4
        /*0004*/ 	.word	0xffffffff
	.align		4
        /*0008*/ 	.word	0x00000000
	.align		4
        /*000c*/ 	.word	0xfffffffe
	.align		4
        /*0010*/ 	.word	0x00000000
	.align		4
        /*0014*/ 	.word	0xfffffffd
	.align		4
        /*0018*/ 	.word	0x00000000
	.align		4
        /*001c*/ 	.word	0xfffffffc


//--------------------- .nv.constant4             --------------------------
	.section	.nv.constant4,"a",@progbits
	.align	8
	.align		8
.nv.constant4:
        /*0000*/ 	.dword	_$_str
	.align		8
        /*0008*/ 	.dword	_$_str_$_2


//--------------------- .text.triton_poi_fused__native_batch_norm_legit_no_training_cat_relu_52 --------------------------
	.section	.text.triton_poi_fused__native_batch_norm_legit_no_training_cat_relu_52,"ax",@progbits
	.align	128
        .global         triton_poi_fused__native_batch_norm_legit_no_training_cat_relu_52
        .type           triton_poi_fused__native_batch_norm_legit_no_training_cat_relu_52,@function
        .size           triton_poi_fused__native_batch_norm_legit_no_training_cat_relu_52,(.L_x_1 - triton_poi_fused__native_batch_norm_legit_no_training_cat_relu_52)
        .other          triton_poi_fused__native_batch_norm_legit_no_training_cat_relu_52,@"STO_CUDA_ENTRY STV_DEFAULT"
triton_poi_fused__native_batch_norm_legit_no_training_cat_relu_52:
.text.triton_poi_fused__native_batch_norm_legit_no_training_cat_relu_52:
[----:B------:R-:W0:Y:S01]  /*0000*/  LDC R1, c[0x0][0x28] ;  /* 0x00000a00ff017b82 */ /* 0x000e220000000800 */
[----:B------:R-:W1:Y:S07]  /*0010*/  S2R R0, SR_TID.X ;  /* 0x0000000000007919 */ /* 0x000e6e0000002100 */
[----:B------:R-:W2:Y:S01]  /*0020*/  LDC.64 R6, c[0x0][0x228] ;  /* 0x00008a00ff067b82 */ /* 0x000ea20000000a00 */
[----:B------:R-:W-:Y:S01]  /*0030*/  IMAD.MOV.U32 R4, RZ, RZ, RZ ;  /* 0x000000ffff047224 */ /* 0x000fe200078e00ff */
[----:B------:R-:W-:Y:S01]  /*0040*/  ULDC.64 UR4, c[0x0][0x208] ;  /* 0x0000820000047ab9 */ /* 0x000fe20000000a00 */
[----:B------:R-:W3:Y:S01]  /*0050*/  S2R R3, SR_CTAID.X ;  /* 0x0000000000037919 */ /* 0x000ee20000002500 */
[----:B------:R-:W-:Y:S01]  /*0060*/  IMAD.MOV.U32 R8, RZ, RZ, RZ ;  /* 0x000000ffff087224 */ /* 0x000fe200078e00ff */
[----:B------:R-:W-:-:S03]  /*0070*/  ULDC.64 UR6, c[0x0][0x218] ;  /* 0x0000860000067ab9 */ /* 0x000fc60000000a00 */
[----:B------:R-:W4:Y:S01]  /*0080*/  LDC.64 R16, c[0x0][0x220] ;  /* 0x00008800ff107b82 */ /* 0x000f220000000a00 */
[----:B-1----:R-:W-:-:S05]  /*0090*/  IMAD.SHL.U32 R0, R0, 0x2, RZ ;  /* 0x0000000200007824 */ /* 0x002fca00078e00ff */
[----:B------:R-:W-:-:S05]  /*00a0*/  LOP3.LUT R0, R0, 0xfe, RZ, 0xc0, !PT ;  /* 0x000000fe00007812 */ /* 0x000fca00078ec0ff */
[----:B---3--:R-:W-:-:S05]  /*00b0*/  IMAD R3, R3, 0x100, R0 ;  /* 0x0000010003037824 */ /* 0x008fca00078e0200 */
[----:B------:R-:W-:Y:S02]  /*00c0*/  SHF.R.S32.HI R2, RZ, 0x1f, R3 ;  /* 0x0000001fff027819 */ /* 0x000fe40000011403 */
[----:B------:R-:W-:Y:S02]  /*00d0*/  ISETP.GE.AND P0, PT, R3, 0xd10, PT ;  /* 0x00000d100300780c */ /* 0x000fe40003f06270 */
[----:B------:R-:W-:-:S04]  /*00e0*/  LEA.HI R9, R2, R3, RZ, 0x2 ;  /* 0x0000000302097211 */ /* 0x000fc800078f10ff */
[----:B------:R-:W-:-:S05]  /*00f0*/  SHF.R.S32.HI R5, RZ, 0x2, R9 ;  /* 0x00000002ff057819 */ /* 0x000fca0000011409 */
[----:B------:R-:W-:-:S05]  /*0100*/  IMAD.HI R0, R5, -0x63371e9f, R4 ;  /* 0x9cc8e16105007827 */ /* 0x000fca00078e0204 */
[----:B------:R-:W-:-:S04]  /*0110*/  SHF.R.U32.HI R11, RZ, 0x1f, R0 ;  /* 0x0000001fff0b7819 */ /* 0x000fc80000011600 */
[----:B------:R-:W-:Y:S01]  /*0120*/  LEA.HI.SX32 R11, R0, R11, 0x19 ;  /* 0x0000000b000b7211 */ /* 0x000fe200078fcaff */
[----:B------:R-:W-:-:S04]  /*0130*/  IMAD.MOV.U32 R0, RZ, RZ, RZ ;  /* 0x000000ffff007224 */ /* 0x000fc800078e00ff */
[----:B------:R-:W-:-:S04]  /*0140*/  IMAD R15, R11, -0xd1, R5 ;  /* 0xffffff2f0b0f7824 */ /* 0x000fc800078e0205 */
[----:B--2---:R-:W-:-:S05]  /*0150*/  IMAD.WIDE R6, R15, 0x4, R6 ;  /* 0x000000040f067825 */ /* 0x004fca00078e0206 */
[----:B------:R-:W2:Y:S01]  /*0160*/  @!P0 LDG.E.EL R0, desc[UR4][R6.64] ;  /* 0x0000000406008981 */ /* 0x000ea2000c2e1900 */
[----:B------:R-:W-:-:S03]  /*0170*/  HFMA2.MMA R2, -RZ, RZ, 0, 0 ;  /* 0x00000000ff027435 */ /* 0x000fc600000001ff */
[----:B------:R1:W3:Y:S07]  /*0180*/  @!P0 LDG.E.EL R8, desc[UR4][R6.64] ;  /* 0x0000000406088981 */ /* 0x0002ee000c2e1900 */
[----:B------:R-:W-:Y:S01]  /*0190*/  IMAD.HI R2, R3, -0x63371e9f, R2 ;  /* 0x9cc8e16103027827 */ /* 0x000fe200078e0202 */
[----:B------:R-:W-:-:S04]  /*01a0*/  LOP3.LUT R9, R9, 0xfffffffc, RZ, 0xc0, !PT ;  /* 0xfffffffc09097812 */ /* 0x000fc800078ec0ff */
[----:B------:R-:W-:-:S04]  /*01b0*/  SHF.R.U32.HI R5, RZ, 0x1f, R2 ;  /* 0x0000001fff057819 */ /* 0x000fc80000011602 */
[----:B------:R-:W-:Y:S01]  /*01c0*/  LEA.HI.SX32 R2, R2, R5, 0x17 ;  /* 0x0000000502027211 */ /* 0x000fe200078fbaff */
[----:B------:R-:W-:Y:S01]  /*01d0*/  IMAD.IADD R9, R3, 0x1, -R9 ;  /* 0x0000000103097824 */ /* 0x000fe200078e0a09 */
[----:B------:R-:W5:Y:S01]  /*01e0*/  LDC.64 R4, c[0x0][0x210] ;  /* 0x00008400ff047b82 */ /* 0x000f620000000a00 */
[----:B------:R-:W-:Y:S02]  /*01f0*/  IMAD.SHL.U32 R10, R15, 0x4, RZ ;  /* 0x000000040f0a7824 */ /* 0x000fe400078e00ff */
[----:B------:R-:W-:Y:S01]  /*0200*/  IMAD R11, R2, 0x30, RZ ;  /* 0x00000030020b7824 */ /* 0x000fe200078e02ff */
[----:B------:R-:W-:-:S04]  /*0210*/  SHF.R.S32.HI R12, RZ, 0x1f, R9 ;  /* 0x0000001fff0c7819 */ /* 0x000fc80000011409 */
[--C-:B------:R-:W-:Y:S02]  /*0220*/  IADD3 R9, P1, P2, R10, R9, R11.reuse ;  /* 0x000000090a097210 */ /* 0x100fe40007a3e00b */
[----:B------:R-:W-:Y:S02]  /*0230*/  SHF.R.S32.HI R11, RZ, 0x1f, R11 ;  /* 0x0000001fff0b7819 */ /* 0x000fe4000001140b */
[----:B------:R-:W-:Y:S01]  /*0240*/  SHF.R.S32.HI R10, RZ, 0x1f, R10 ;  /* 0x0000001fff0a7819 */ /* 0x000fe2000001140a */
[----:B-1----:R-:W-:-:S03]  /*0250*/  IMAD R7, R2, -0x344, R3 ;  /* 0xfffffcbc02077824 */ /* 0x002fc600078e0203 */
[----:B------:R-:W-:Y:S02]  /*0260*/  IADD3.X R6, R10, R12, R11, P1, P2 ;  /* 0x0000000c0a067210 */ /* 0x000fe40000fe440b */
[----:B------:R-:W1:Y:S01]  /*0270*/  LDC.64 R12, c[0x0][0x230] ;  /* 0x00008c00ff0c7b82 */ /* 0x000e620000000a00 */
[C---:B------:R-:W-:Y:S01]  /*0280*/  ISETP.GE.AND P2, PT, R15.reuse, 0xc5, PT ;  /* 0x000000c50f00780c */ /* 0x040fe20003f46270 */
[----:B------:R-:W-:Y:S01]  /*0290*/  IMAD R7, R2, 0x314, R7 ;  /* 0x0000031402077824 */ /* 0x000fe200078e0207 */
[----:B------:R-:W-:-:S05]  /*02a0*/  ISETP.GT.AND P1, PT, R15, 0xc4, !P0 ;  /* 0x000000c40f00780c */ /* 0x000fca0004724270 */
[----:B------:R-:W1:Y:S01]  /*02b0*/  LDC.64 R10, c[0x0][0x238] ;  /* 0x00008e00ff0a7b82 */ /* 0x000e620000000a00 */
[----:B------:R-:W-:Y:S02]  /*02c0*/  ISETP.LT.AND P4, PT, R3, 0xd10, !P2 ;  /* 0x00000d100300780c */ /* 0x000fe40005781270 */
[----:B------:R-:W-:Y:S01]  /*02d0*/  LEA R18, P3, R9, UR6, 0x2 ;  /* 0x0000000609127c11 */ /* 0x000fe2000f8610ff */
[----:B-----5:R-:W-:Y:S01]  /*02e0*/  IMAD.WIDE R22, R7, 0x4, R4 ;  /* 0x0000000407167825 */ /* 0x020fe200078e0204 */
[----:B------:R-:W-:Y:S02]  /*02f0*/  CS2R R4, SRZ ;  /* 0x0000000000047805 */ /* 0x000fe4000001ff00 */
[----:B------:R-:W-:Y:S02]  /*0300*/  LEA.HI.X R19, R9, UR7, R6, 0x2, P3 ;  /* 0x0000000709137c11 */ /* 0x000fe400098f1406 */
[----:B------:R-:W-:Y:S01]  /*0310*/  CS2R R6, SRZ ;  /* 0x0000000000067805 */ /* 0x000fe2000001ff00 */
[----:B------:R-:W-:Y:S01]  /*0320*/  IMAD.MOV.U32 R9, RZ, RZ, RZ ;  /* 0x000000ffff097224 */ /* 0x000fe200078e00ff */
[----:B------:R-:W-:Y:S01]  /*0330*/  MOV R2, RZ ;  /* 0x000000ff00027202 */ /* 0x000fe20000000f00 */
[C---:B----4-:R-:W-:Y:S01]  /*0340*/  IMAD.WIDE R16, R15.reuse, 0x4, R16 ;  /* 0x000000040f107825 */ /* 0x050fe200078e0210 */
[----:B------:R-:W4:Y:S04]  /*0350*/  @P1 LDG.E.64 R4, desc[UR4][R18.64+-0xc50] ;  /* 0xfff3b00412041981 */ /* 0x000f28000c1e1b00 */
[----:B------:R5:W4:Y:S01]  /*0360*/  @P4 LDG.E.64 R6, desc[UR4][R22.64] ;  /* 0x0000000416064981 */ /* 0x000b22000c1e1b00 */
[----:B-1----:R-:W-:-:S03]  /*0370*/  IMAD.WIDE R12, R15, 0x4, R12 ;  /* 0x000000040f0c7825 */ /* 0x002fc600078e020c */
[----:B------:R-:W4:Y:S04]  /*0380*/  @!P0 LDG.E.EL R9, desc[UR4][R16.64] ;  /* 0x0000000410098981 */ /* 0x000f28000c2e1900 */
[----:B------:R1:W4:Y:S01]  /*0390*/  @!P0 LDG.E.EL R2, desc[UR4][R16.64] ;  /* 0x0000000410028981 */ /* 0x000322000c2e1900 */
[----:B0-----:R-:W-:Y:S01]  /*03a0*/  IMAD.WIDE R20, R15, 0x4, R10 ;  /* 0x000000040f147825 */ /* 0x001fe200078e020a */
[----:B------:R-:W-:Y:S02]  /*03b0*/  CS2R R14, SRZ ;  /* 0x00000000000e7805 */ /* 0x000fe4000001ff00 */
[----:B------:R-:W-:-:S04]  /*03c0*/  CS2R R10, SRZ ;  /* 0x00000000000a7805 */ /* 0x000fc8000001ff00 */
[----:B------:R-:W4:Y:S01]  /*03d0*/  @!P0 LDG.E.EL R14, desc[UR4][R12.64] ;  /* 0x000000040c0e8981 */ /* 0x000f22000c2e1900 */
[----:B-----5:R-:W-:Y:S01]  /*03e0*/  IMAD.MOV.U32 R22, RZ, RZ, 0x3e800000 ;  /* 0x3e800000ff167424 */ /* 0x020fe200078e00ff */
[----:B-1----:R-:W0:Y:S02]  /*03f0*/  LDC.64 R16, c[0x0][0x240] ;  /* 0x00009000ff107b82 */ /* 0x002e240000000a00 */
[----:B------:R1:W5:Y:S04]  /*0400*/  @!P0 LDG.E.EL R15, desc[UR4][R12.64] ;  /* 0x000000040c0f8981 */ /* 0x000368000c2e1900 */
[----:B------:R-:W5:Y:S04]  /*0410*/  @!P0 LDG.E.EL R11, desc[UR4][R20.64] ;  /* 0x00000004140b8981 */ /* 0x000f68000c2e1900 */
[----:B------:R-:W5:Y:S01]  /*0420*/  @!P0 LDG.E.EL R10, desc[UR4][R20.64] ;  /* 0x00000004140a8981 */ /* 0x000f62000c2e1900 */
[----:B-1----:R-:W1:Y:S01]  /*0430*/  LDC.64 R12, c[0x0][0x248] ;  /* 0x00009200ff0c7b82 */ /* 0x002e620000000a00 */
[----:B0-----:R-:W-:-:S04]  /*0440*/  IMAD.WIDE R16, R3, 0x4, R16 ;  /* 0x0000000403107825 */ /* 0x001fc800078e0210 */
[----:B-1----:R-:W-:-:S04]  /*0450*/  IMAD.WIDE R12, R3, 0x4, R12 ;  /* 0x00000004030c7825 */ /* 0x002fc800078e020c */
[----:B--2---:R-:W-:-:S04]  /*0460*/  FADD R0, R0, 9.9999997473787516356e-06 ;  /* 0x3727c5ac00007421 */ /* 0x004fc80000000000 */
[----:B------:R-:W0:Y:S01]  /*0470*/  MUFU.SQRT R18, R0 ;  /* 0x0000000000127308 */ /* 0x000e220000002000 */
[----:B---3--:R-:W-:-:S07]  /*0480*/  FADD R8, R8, 9.9999997473787516356e-06 ;  /* 0x3727c5ac08087421 */ /* 0x008fce0000000000 */
[----:B------:R-:W1:Y:S01]  /*0490*/  MUFU.SQRT R19, R8 ;  /* 0x0000000800137308 */ /* 0x000e620000002000 */
[C---:B0-----:R-:W-:Y:S02]  /*04a0*/  FSETP.GT.AND P6, PT, R18.reuse, 8.50705917302346158658e+37, PT ;  /* 0x7e8000001200780b */ /* 0x041fe40003fc4000 */
[----:B------:R-:W-:Y:S02]  /*04b0*/  FSETP.GEU.AND P3, PT, R18, 1.175494350822287508e-38, PT ;  /* 0x008000001200780b */ /* 0x000fe40003f6e000 */
[----:B------:R-:W-:Y:S02]  /*04c0*/  FSEL R23, R22, 1, P6 ;  /* 0x3f80000016177808 */ /* 0x000fe40003000000 */
[----:B-1----:R-:W-:-:S07]  /*04d0*/  FSETP.GT.AND P5, PT, R19, 8.50705917302346158658e+37, PT ;  /* 0x7e8000001300780b */ /* 0x002fce0003fa4000 */
[----:B------:R-:W-:Y:S01]  /*04e0*/  @P6 FMUL R18, R18, 0.25 ;  /* 0x3e80000012126820 */ /* 0x000fe20000400000 */
[----:B------:R-:W-:-:S03]  /*04f0*/  FSETP.GEU.AND P6, PT, R19, 1.175494350822287508e-38, PT ;  /* 0x008000001300780b */ /* 0x000fc60003fce000 */
[----:B------:R-:W-:Y:S02]  /*0500*/  @!P3 FMUL R18, R18, 16777216 ;  /* 0x4b8000001212b820 */ /* 0x000fe40000400000 */
[----:B------:R-:W-:-:S08]  /*0510*/  @P5 FMUL R19, R19, 0.25 ;  /* 0x3e80000013135820 */ /* 0x000fd00000400000 */
[----:B------:R-:W-:Y:S01]  /*0520*/  @!P6 FMUL R19, R19, 16777216 ;  /* 0x4b8000001313e820 */ /* 0x000fe20000400000 */
[----:B------:R-:W0:Y:S01]  /*0530*/  MUFU.RCP R18, R18 ;  /* 0x0000001200127308 */ /* 0x000e220000001000 */
[----:B------:R-:W-:-:S07]  /*0540*/  FSEL R0, R22, 1, P5 ;  /* 0x3f80000016007808 */ /* 0x000fce0002800000 */
[----:B------:R-:W1:Y:S01]  /*0550*/  MUFU.RCP R19, R19 ;  /* 0x0000001300137308 */ /* 0x000e620000001000 */
[----:B------:R-:W-:Y:S01]  /*0560*/  @!P3 FMUL R23, R23, 16777216 ;  /* 0x4b8000001717b820 */ /* 0x000fe20000400000 */
[----:B------:R-:W-:Y:S01]  /*0570*/  @!P6 FMUL R0, R0, 16777216 ;  /* 0x4b8000000000e820 */ /* 0x000fe20000400000 */
[----:B----4-:R-:W-:Y:S02]  /*0580*/  SEL R6, R6, RZ, P4 ;  /* 0x000000ff06067207 */ /* 0x010fe40002000000 */
[----:B------:R-:W-:Y:S02]  /*0590*/  SEL R7, R7, RZ, P4 ;  /* 0x000000ff07077207 */ /* 0x000fe40002000000 */
[----:B------:R-:W-:Y:S02]  /*05a0*/  @P2 SEL R6, R4, RZ, P1 ;  /* 0x000000ff04062207 */ /* 0x000fe40000800000 */
[----:B------:R-:W-:Y:S01]  /*05b0*/  @P2 SEL R7, R5, RZ, P1 ;  /* 0x000000ff05072207 */ /* 0x000fe20000800000 */
[----:B0-----:R-:W-:Y:S01]  /*05c0*/  FMUL R18, R18, R23 ;  /* 0x0000001712127220 */ /* 0x001fe20000400000 */
[----:B-1----:R-:W-:Y:S01]  /*05d0*/  FMUL R19, R19, R0 ;  /* 0x0000000013137220 */ /* 0x002fe20000400000 */
[----:B------:R-:W-:-:S02]  /*05e0*/  FADD R9, R6, -R9 ;  /* 0x8000000906097221 */ /* 0x000fc40000000000 */
[----:B------:R-:W-:Y:S02]  /*05f0*/  FADD R2, R7, -R2 ;  /* 0x8000000207027221 */ /* 0x000fe40000000000 */
[----:B------:R-:W-:Y:S02]  /*0600*/  FMUL R18, R9, R18 ;  /* 0x0000001209127220 */ /* 0x000fe40000400000 */
[----:B------:R-:W-:Y:S01]  /*0610*/  FMUL R19, R2, R19 ;  /* 0x0000001302137220 */ /* 0x000fe20000400000 */
[----:B------:R0:W-:Y:S01]  /*0620*/  @!P0 STG.E.64 desc[UR4][R16.64], R6 ;  /* 0x0000000610008986 */ /* 0x0001e2000c101b04 */
[----:B-----5:R-:W-:Y:S02]  /*0630*/  FFMA R11, R18, R14, R11 ;  /* 0x0000000e120b7223 */ /* 0x020fe4000000000b */
[----:B------:R-:W-:-:S03]  /*0640*/  FFMA R10, R19, R15, R10 ;  /* 0x0000000f130a7223 */ /* 0x000fc6000000000a */
[C---:B------:R-:W-:Y:S02]  /*0650*/  FSETP.GEU.AND P1, PT, R11.reuse, RZ, PT ;  /* 0x000000ff0b00720b */ /* 0x040fe40003f2e000 */
[C---:B------:R-:W-:Y:S02]  /*0660*/  FSETP.GEU.AND P2, PT, R10.reuse, RZ, PT ;  /* 0x000000ff0a00720b */ /* 0x040fe40003f4e000 */
[----:B------:R-:W-:Y:S02]  /*0670*/  FSEL R2, R11, RZ, P1 ;  /* 0x000000ff0b027208 */ /* 0x000fe40000800000 */
[----:B------:R-:W-:Y:S01]  /*0680*/  FSEL R3, R10, RZ, P2 ;  /* 0x000000ff0a037208 */ /* 0x000fe20001000000 */
[----:B0-----:R-:W-:Y:S08]  /*0690*/  @P0 EXIT ;  /* 0x000000000000094d */ /* 0x001ff00003800000 */
[----:B------:R-:W-:Y:S01]  /*06a0*/  STG.E.64 desc[UR4][R12.64], R2 ;  /* 0x000000020c007986 */ /* 0x000fe2000c101b04 */
[----:B------:R-:W-:Y:S05]  /*06b0*/  EXIT ;  /* 0x000000000000794d */ /* 0x000fea0003800000 */
.L_x_0:
[----:B------:R-:W-:-:S00]  /*06c0*/  BRA `(.L_x_0) ;  /* 0xfffffffc00fc7947 */ /* 0x000fc0000383ffff */
[----:B------:R-:W-:-:S00]  /*06d0*/  NOP ;  /* 0x0000000000007918 */ /* 0x000fc00000000000 */
        /* <DEDUP_REMOVED lines=10> */
.L_x_1:


//--------------------- .nv.global.init           --------------------------
	.section	.nv.global.init,"aw",@progbits
.nv.global.init:
	.type		_$_str,@object
	.size		_$_str,(_$_str_$_2 - _$_str)
_$_str:
        /*0000*/ 	.byte	0x5f, 0x5f, 0x43, 0x55, 0x44, 0x41, 0x5f, 0x46, 0x54, 0x5a, 0x00
	.type		_$_str_$_2,@object
	.size		_$_str_$_2,(.L_1 - _$_str_$_2)
_$_str_$_2:
        /*000b*/ 	.byte	0x5f, 0x5f, 0x43, 0x55, 0x44, 0x41, 0x5f, 0x50, 0x52, 0x45, 0x43, 0x5f, 0x53, 0x51, 0x52, 0x54
        /*001b*/ 	.byte	0x00
.L_1:


//--------------------- .nv.constant0.triton_poi_fused__native_batch_norm_legit_no_training_cat_relu_52 --------------------------
	.section	.nv.constant0.triton_poi_fused__native_batch_norm_legit_no_training_cat_relu_52,"a",@progbits
	.sectionflags	@""
	.align	4
.nv.constant0.triton_poi_fused__native_batch_norm_legit_no_training_cat_relu_52:
	.zero		596
